//
// Generated by NVIDIA NVVM Compiler
//
// Compiler Build ID: CL-36424714
// Cuda compilation tools, release 13.0, V13.0.88
// Based on NVVM 20.0.0
//

.version 9.0
.target sm_100
.address_size 64

	// .globl	_Z7optimalPiS_S_i
// _ZZ7optimalPiS_S_iE5count has been demoted
// _ZZ9sumKernelPiS_iE7partial has been demoted

.visible .entry _Z7optimalPiS_S_i(
	.param .u64 .ptr .align 1 _Z7optimalPiS_S_i_param_0,
	.param .u64 .ptr .align 1 _Z7optimalPiS_S_i_param_1,
	.param .u64 .ptr .align 1 _Z7optimalPiS_S_i_param_2,
	.param .u32 _Z7optimalPiS_S_i_param_3
)
{
	.reg .pred 	%p<7>;
	.reg .b32 	%r<21>;
	.reg .b64 	%rd<12>;
	// demoted variable
	.shared .align 4 .b8 _ZZ7optimalPiS_S_iE5count[128];
	ld.param.u64 	%rd1, [_Z7optimalPiS_S_i_param_0];
	ld.param.u64 	%rd2, [_Z7optimalPiS_S_i_param_1];
	ld.param.u64 	%rd3, [_Z7optimalPiS_S_i_param_2];
	ld.param.u32 	%r8, [_Z7optimalPiS_S_i_param_3];
	mov.u32 	%r1, %tid.x;
	mov.u32 	%r2, %ctaid.x;
	mov.u32 	%r20, %ntid.x;
	mad.lo.s32 	%r4, %r2, %r20, %r1;
	setp.ge.s32 	%p1, %r4, %r8;
	shl.b32 	%r9, %r1, 2;
	mov.u32 	%r10, _ZZ7optimalPiS_S_iE5count;
	add.s32 	%r5, %r10, %r9;
	@%p1 bra 	$L__BB0_2;
	cvta.to.global.u64 	%rd4, %rd1;
	cvta.to.global.u64 	%rd5, %rd2;
	mul.wide.s32 	%rd6, %r4, 4;
	add.s64 	%rd7, %rd4, %rd6;
	ld.global.u32 	%r12, [%rd7];
	setp.ne.s32 	%p2, %r12, -1;
	selp.u32 	%r13, 1, 0, %p2;
	st.shared.u32 	[%r5], %r13;
	add.s64 	%rd8, %rd5, %rd6;
	st.global.u32 	[%rd8], %r13;
	bra.uni 	$L__BB0_3;
$L__BB0_2:
	mov.b32 	%r11, 0;
	st.shared.u32 	[%r5], %r11;
$L__BB0_3:
	setp.lt.u32 	%p3, %r20, 2;
	@%p3 bra 	$L__BB0_7;
$L__BB0_4:
	shr.u32 	%r7, %r20, 1;
	bar.sync 	0;
	setp.ge.u32 	%p4, %r1, %r7;
	@%p4 bra 	$L__BB0_6;
	shl.b32 	%r14, %r7, 2;
	add.s32 	%r15, %r5, %r14;
	ld.shared.u32 	%r16, [%r15];
	ld.shared.u32 	%r17, [%r5];
	add.s32 	%r18, %r17, %r16;
	st.shared.u32 	[%r5], %r18;
$L__BB0_6:
	setp.gt.u32 	%p5, %r20, 3;
	mov.u32 	%r20, %r7;
	@%p5 bra 	$L__BB0_4;
$L__BB0_7:
	setp.ne.s32 	%p6, %r1, 0;
	@%p6 bra 	$L__BB0_9;
	ld.shared.u32 	%r19, [_ZZ7optimalPiS_S_iE5count];
	cvta.to.global.u64 	%rd9, %rd3;
	mul.wide.u32 	%rd10, %r2, 4;
	add.s64 	%rd11, %rd9, %rd10;
	st.global.u32 	[%rd11], %r19;
$L__BB0_9:
	ret;

}
	// .globl	_Z9sumKernelPiS_i
.visible .entry _Z9sumKernelPiS_i(
	.param .u64 .ptr .align 1 _Z9sumKernelPiS_i_param_0,
	.param .u64 .ptr .align 1 _Z9sumKernelPiS_i_param_1,
	.param .u32 _Z9sumKernelPiS_i_param_2
)
{
	.reg .pred 	%p<6>;
	.reg .b32 	%r<20>;
	.reg .b64 	%rd<9>;
	// demoted variable
	.shared .align 4 .b8 _ZZ9sumKernelPiS_iE7partial[128];
	ld.param.u64 	%rd1, [_Z9sumKernelPiS_i_param_0];
	ld.param.u64 	%rd2, [_Z9sumKernelPiS_i_param_1];
	ld.param.u32 	%r8, [_Z9sumKernelPiS_i_param_2];
	mov.u32 	%r1, %tid.x;
	mov.u32 	%r2, %ctaid.x;
	mov.u32 	%r19, %ntid.x;
	mad.lo.s32 	%r4, %r2, %r19, %r1;
	setp.ge.s32 	%p1, %r4, %r8;
	shl.b32 	%r9, %r1, 2;
	mov.u32 	%r10, _ZZ9sumKernelPiS_iE7partial;
	add.s32 	%r5, %r10, %r9;
	@%p1 bra 	$L__BB1_2;
	cvta.to.global.u64 	%rd3, %rd1;
	mul.wide.s32 	%rd4, %r4, 4;
	add.s64 	%rd5, %rd3, %rd4;
	ld.global.u32 	%r12, [%rd5];
	st.shared.u32 	[%r5], %r12;
	bra.uni 	$L__BB1_3;
$L__BB1_2:
	mov.b32 	%r11, 0;
	st.shared.u32 	[%r5], %r11;
$L__BB1_3:
	setp.lt.u32 	%p2, %r19, 2;
	@%p2 bra 	$L__BB1_7;
$L__BB1_4:
	shr.u32 	%r7, %r19, 1;
	bar.sync 	0;
	setp.ge.u32 	%p3, %r1, %r7;
	@%p3 bra 	$L__BB1_6;
	shl.b32 	%r13, %r7, 2;
	add.s32 	%r14, %r5, %r13;
	ld.shared.u32 	%r15, [%r14];
	ld.shared.u32 	%r16, [%r5];
	add.s32 	%r17, %r16, %r15;
	st.shared.u32 	[%r5], %r17;
$L__BB1_6:
	setp.gt.u32 	%p4, %r19, 3;
	mov.u32 	%r19, %r7;
	@%p4 bra 	$L__BB1_4;
$L__BB1_7:
	setp.ne.s32 	%p5, %r1, 0;
	@%p5 bra 	$L__BB1_9;
	ld.shared.u32 	%r18, [_ZZ9sumKernelPiS_iE7partial];
	cvta.to.global.u64 	%rd6, %rd2;
	mul.wide.u32 	%rd7, %r2, 4;
	add.s64 	%rd8, %rd6, %rd7;
	st.global.u32 	[%rd8], %r18;
$L__BB1_9:
	ret;

}


// ===== COMPILED SASS (sm_100) =====

	.target	sm_100

	.elftype	@"ET_EXEC"


//--------------------- .note.nv.tkinfo           --------------------------
	.section	.note.nv.tkinfo,"",@"SHT_NOTE"
	.sectionflags	@"SHF_NOTE_NV_TKINFO"
	.tkinfo
        /*0018*/ 	.word	0x00000002
        /*0030*/ 	.string	""
        /*0030*/ 	.string	"ptxas"
        /*0030*/ 	.string	"Cuda compilation tools, release 13.0, V13.0.88"
        /*0030*/ 	.string	"Build cuda_13.0.r13.0/compiler.36424714_0"
        /*0030*/ 	.string	"-arch sm_100 -m 64 "



//--------------------- .note.nv.cuinfo           --------------------------
	.section	.note.nv.cuinfo,"",@"SHT_NOTE"
	.sectionflags	@"SHF_NOTE_NV_CUINFO"
        /*0018*/ 	.short	0x0002
        /*001a*/ 	.short	0x0064
        /*001c*/ 	.short	0x0082
	.zero		2


//--------------------- .nv.info                  --------------------------
	.section	.nv.info,"",@"SHT_CUDA_INFO"
	.align	4


	//----- nvinfo : EIATTR_REGCOUNT
	.align		4
        /*0000*/ 	.byte	0x04, 0x2f
        /*0002*/ 	.short	(.L_1 - .L_0)
	.align		4
.L_0:
        /*0004*/ 	.word	index@(_Z7optimalPiS_S_i)
        /*0008*/ 	.word	0x0000000e


	//----- nvinfo : EIATTR_FRAME_SIZE
	.align		4
.L_1:
        /*000c*/ 	.byte	0x04, 0x11
        /*000e*/ 	.short	(.L_3 - .L_2)
	.align		4
.L_2:
        /*0010*/ 	.word	index@(_Z7optimalPiS_S_i)
        /*0014*/ 	.word	0x00000000


	//----- nvinfo : EIATTR_REGCOUNT
	.align		4
.L_3:
        /*0018*/ 	.byte	0x04, 0x2f
        /*001a*/ 	.short	(.L_5 - .L_4)
	.align		4
.L_4:
        /*001c*/ 	.word	index@(_Z9sumKernelPiS_i)
        /*0020*/ 	.word	0x0000000a


	//----- nvinfo : EIATTR_FRAME_SIZE
	.align		4
.L_5:
        /*0024*/ 	.byte	0x04, 0x11
        /*0026*/ 	.short	(.L_7 - .L_6)
	.align		4
.L_6:
        /*0028*/ 	.word	index@(_Z9sumKernelPiS_i)
        /*002c*/ 	.word	0x00000000


	//----- nvinfo : EIATTR_MIN_STACK_SIZE
	.align		4
.L_7:
        /*0030*/ 	.byte	0x04, 0x12
        /*0032*/ 	.short	(.L_9 - .L_8)
	.align		4
.L_8:
        /*0034*/ 	.word	index@(_Z9sumKernelPiS_i)
        /*0038*/ 	.word	0x00000000


	//----- nvinfo : EIATTR_MIN_STACK_SIZE
	.align		4
.L_9:
        /*003c*/ 	.byte	0x04, 0x12
        /*003e*/ 	.short	(.L_11 - .L_10)
	.align		4
.L_10:
        /*0040*/ 	.word	index@(_Z7optimalPiS_S_i)
        /*0044*/ 	.word	0x00000000
.L_11:


//--------------------- .nv.compat                --------------------------
	.section	.nv.compat,"",@"SHT_CUDA_COMPAT_INFO"
	.align	4
        /*0000*/ 	.byte	0x02, 0x09, 0x00, 0x00, 0x02, 0x02, 0x01, 0x00, 0x02, 0x05, 0x05, 0x00, 0x03, 0x07, 0x01, 0x01
        /*0010*/ 	.byte	0x02, 0x03, 0x00, 0x00, 0x02, 0x06, 0x01, 0x00, 0x04, 0x0b, 0x08, 0x00, 0x09, 0x00, 0x00, 0x00
        /*0020*/ 	.byte	0x00, 0x00, 0x00, 0x00


//--------------------- .nv.info._Z9sumKernelPiS_i --------------------------
	.section	.nv.info._Z9sumKernelPiS_i,"",@"SHT_CUDA_INFO"
	.sectionflags	@""
	.align	4


	//----- nvinfo : EIATTR_CUDA_API_VERSION
	.align		4
        /*0000*/ 	.byte	0x04, 0x37
        /*0002*/ 	.short	(.L_13 - .L_12)
.L_12:
        /*0004*/ 	.word	0x00000082


	//----- nvinfo : EIATTR_KPARAM_INFO
	.align		4
.L_13:
        /*0008*/ 	.byte	0x04, 0x17
        /*000a*/ 	.short	(.L_15 - .L_14)
.L_14:
        /*000c*/ 	.word	0x00000000
        /*0010*/ 	.short	0x0002
        /*0012*/ 	.short	0x0010
        /*0014*/ 	.byte	0x00, 0xf0, 0x11, 0x00


	//----- nvinfo : EIATTR_KPARAM_INFO
	.align		4
.L_15:
        /*0018*/ 	.byte	0x04, 0x17
        /*001a*/ 	.short	(.L_17 - .L_16)
.L_16:
        /*001c*/ 	.word	0x00000000
        /*0020*/ 	.short	0x0001
        /*0022*/ 	.short	0x0008
        /*0024*/ 	.byte	0x00, 0xf5, 0x21, 0x00


	//----- nvinfo : EIATTR_KPARAM_INFO
	.align		4
.L_17:
        /*0028*/ 	.byte	0x04, 0x17
        /*002a*/ 	.short	(.L_19 - .L_18)
.L_18:
        /*002c*/ 	.word	0x00000000
        /*0030*/ 	.short	0x0000
        /*0032*/ 	.short	0x0000
        /*0034*/ 	.byte	0x00, 0xf5, 0x21, 0x00


	//----- nvinfo : EIATTR_SPARSE_MMA_MASK
	.align		4
.L_19:
        /*0038*/ 	.byte	0x03, 0x50
        /*003a*/ 	.short	0x0000


	//----- nvinfo : EIATTR_MAXREG_COUNT
	.align		4
        /*003c*/ 	.byte	0x03, 0x1b
        /*003e*/ 	.short	0x00ff


	//----- nvinfo : EIATTR_NUM_BARRIERS
	.align		4
        /*0040*/ 	.byte	0x02, 0x4c
        /*0042*/ 	.byte	0x01
	.zero		1


	//----- nvinfo : EIATTR_MERCURY_ISA_VERSION
	.align		4
        /*0044*/ 	.byte	0x03, 0x5f
        /*0046*/ 	.short	0x0101


	//----- nvinfo : EIATTR_VRC_CTA_INIT_COUNT
	.align		4
        /*0048*/ 	.byte	0x02, 0x4a
	.zero		1
	.zero		1


	//----- nvinfo : EIATTR_EXIT_INSTR_OFFSETS
	.align		4
        /*004c*/ 	.byte	0x04, 0x1c
        /*004e*/ 	.short	(.L_21 - .L_20)


	//   ....[0]....
.L_20:
        /*0050*/ 	.word	0x00000200


	//   ....[1]....
        /*0054*/ 	.word	0x00000280


	//----- nvinfo : EIATTR_CBANK_PARAM_SIZE
	.align		4
.L_21:
        /*0058*/ 	.byte	0x03, 0x19
        /*005a*/ 	.short	0x0014


	//----- nvinfo : EIATTR_PARAM_CBANK
	.align		4
        /*005c*/ 	.byte	0x04, 0x0a
        /*005e*/ 	.short	(.L_23 - .L_22)
	.align		4
.L_22:
        /*0060*/ 	.word	index@(.nv.constant0._Z9sumKernelPiS_i)
        /*0064*/ 	.short	0x0380
        /*0066*/ 	.short	0x0014


	//----- nvinfo : EIATTR_SW_WAR
	.align		4
.L_23:
        /*0068*/ 	.byte	0x04, 0x36
        /*006a*/ 	.short	(.L_25 - .L_24)
.L_24:
        /*006c*/ 	.word	0x00000008
.L_25:


//--------------------- .nv.info._Z7optimalPiS_S_i --------------------------
	.section	.nv.info._Z7optimalPiS_S_i,"",@"SHT_CUDA_INFO"
	.sectionflags	@""
	.align	4


	//----- nvinfo : EIATTR_CUDA_API_VERSION
	.align		4
        /*0000*/ 	.byte	0x04, 0x37
        /*0002*/ 	.short	(.L_27 - .L_26)
.L_26:
        /*0004*/ 	.word	0x00000082


	//----- nvinfo : EIATTR_KPARAM_INFO
	.align		4
.L_27:
        /*0008*/ 	.byte	0x04, 0x17
        /*000a*/ 	.short	(.L_29 - .L_28)
.L_28:
        /*000c*/ 	.word	0x00000000
        /*0010*/ 	.short	0x0003
        /*0012*/ 	.short	0x0018
        /*0014*/ 	.byte	0x00, 0xf0, 0x11, 0x00


	//----- nvinfo : EIATTR_KPARAM_INFO
	.align		4
.L_29:
        /*0018*/ 	.byte	0x04, 0x17
        /*001a*/ 	.short	(.L_31 - .L_30)
.L_30:
        /*001c*/ 	.word	0x00000000
        /*0020*/ 	.short	0x0002
        /*0022*/ 	.short	0x0010
        /*0024*/ 	.byte	0x00, 0xf5, 0x21, 0x00


	//----- nvinfo : EIATTR_KPARAM_INFO
	.align		4
.L_31:
        /*0028*/ 	.byte	0x04, 0x17
        /*002a*/ 	.short	(.L_33 - .L_32)
.L_32:
        /*002c*/ 	.word	0x00000000
        /*0030*/ 	.short	0x0001
        /*0032*/ 	.short	0x0008
        /*0034*/ 	.byte	0x00, 0xf5, 0x21, 0x00


	//----- nvinfo : EIATTR_KPARAM_INFO
	.align		4
.L_33:
        /*0038*/ 	.byte	0x04, 0x17
        /*003a*/ 	.short	(.L_35 - .L_34)
.L_34:
        /*003c*/ 	.word	0x00000000
        /*0040*/ 	.short	0x0000
        /*0042*/ 	.short	0x0000
        /*0044*/ 	.byte	0x00, 0xf5, 0x21, 0x00


	//----- nvinfo : EIATTR_SPARSE_MMA_MASK
	.align		4
.L_35:
        /*0048*/ 	.byte	0x03, 0x50
        /*004a*/ 	.short	0x0000


	//----- nvinfo : EIATTR_MAXREG_COUNT
	.align		4
        /*004c*/ 	.byte	0x03, 0x1b
        /*004e*/ 	.short	0x00ff


	//----- nvinfo : EIATTR_NUM_BARRIERS
	.align		4
        /*0050*/ 	.byte	0x02, 0x4c
        /*0052*/ 	.byte	0x01
	.zero		1


	//----- nvinfo : EIATTR_MERCURY_ISA_VERSION
	.align		4
        /*0054*/ 	.byte	0x03, 0x5f
        /*0056*/ 	.short	0x0101


	//----- nvinfo : EIATTR_VRC_CTA_INIT_COUNT
	.align		4
        /*0058*/ 	.byte	0x02, 0x4a
	.zero		1
	.zero		1


	//----- nvinfo : EIATTR_EXIT_INSTR_OFFSETS
	.align		4
        /*005c*/ 	.byte	0x04, 0x1c
        /*005e*/ 	.short	(.L_37 - .L_36)


	//   ....[0]....
.L_36:
        /*0060*/ 	.word	0x00000250


	//   ....[1]....
        /*0064*/ 	.word	0x000002d0


	//----- nvinfo : EIATTR_CBANK_PARAM_SIZE
	.align		4
.L_37:
        /*0068*/ 	.byte	0x03, 0x19
        /*006a*/ 	.short	0x001c


	//----- nvinfo : EIATTR_PARAM_CBANK
	.align		4
        /*006c*/ 	.byte	0x04, 0x0a
        /*006e*/ 	.short	(.L_39 - .L_38)
	.align		4
.L_38:
        /*0070*/ 	.word	index@(.nv.constant0._Z7optimalPiS_S_i)
        /*0074*/ 	.short	0x0380
        /*0076*/ 	.short	0x001c


	//----- nvinfo : EIATTR_SW_WAR
	.align		4
.L_39:
        /*0078*/ 	.byte	0x04, 0x36
        /*007a*/ 	.short	(.L_41 - .L_40)
.L_40:
        /*007c*/ 	.word	0x00000008
.L_41:


//--------------------- .nv.callgraph             --------------------------
	.section	.nv.callgraph,"",@"SHT_CUDA_CALLGRAPH"
	.align	4
	.sectionentsize	8
	.align		4
        /*0000*/ 	.word	0x00000000
	.align		4
        /*0004*/ 	.word	0xffffffff
	.align		4
        /*0008*/ 	.word	0x00000000
	.align		4
        /*000c*/ 	.word	0xfffffffe
	.align		4
        /*0010*/ 	.word	0x00000000
	.align		4
        /*0014*/ 	.word	0xfffffffd
	.align		4
        /*0018*/ 	.word	0x00000000
	.align		4
        /*001c*/ 	.word	0xfffffffc


//--------------------- .text._Z9sumKernelPiS_i   --------------------------
	.section	.text._Z9sumKernelPiS_i,"ax",@progbits
	.align	128
        .global         _Z9sumKernelPiS_i
        .type           _Z9sumKernelPiS_i,@function
        .size           _Z9sumKernelPiS_i,(.L_x_6 - _Z9sumKernelPiS_i)
        .other          _Z9sumKernelPiS_i,@"STO_CUDA_ENTRY STV_DEFAULT"
_Z9sumKernelPiS_i:
.text._Z9sumKernelPiS_i:
[----:B------:R-:W-:Y:S01]  /*0000*/  LDC R1, c[0x0][0x37c] ;  /* 0x0000df00ff017b82 */ /* 0x000fe20000000800 */
[----:B------:R-:W0:Y:S01]  /*0010*/  S2R R6, SR_TID.X ;  /* 0x0000000000067919 */ /* 0x000e220000002100 */
[----:B------:R-:W0:Y:S01]  /*0020*/  LDCU UR8, c[0x0][0x360] ;  /* 0x00006c00ff0877ac */ /* 0x000e220008000800 */
[----:B------:R-:W0:Y:S01]  /*0030*/  S2R R7, SR_CTAID.X ;  /* 0x0000000000077919 */ /* 0x000e220000002500 */
[----:B------:R-:W1:Y:S01]  /*0040*/  LDCU UR4, c[0x0][0x390] ;  /* 0x00007200ff0477ac */ /* 0x000e620008000800 */
[----:B------:R-:W2:Y:S01]  /*0050*/  LDCU.64 UR6, c[0x0][0x358] ;  /* 0x00006b00ff0677ac */ /* 0x000ea20008000a00 */
[----:B0-----:R-:W-:-:S05]  /*0060*/  IMAD R5, R7, UR8, R6 ;  /* 0x0000000807057c24 */ /* 0x001fca000f8e0206 */
[----:B-1----:R-:W-:-:S13]  /*0070*/  ISETP.GE.AND P1, PT, R5, UR4, PT ;  /* 0x0000000405007c0c */ /* 0x002fda000bf26270 */
[----:B------:R-:W0:Y:S02]  /*0080*/  @!P1 LDC.64 R2, c[0x0][0x380] ;  /* 0x0000e000ff029b82 */ /* 0x000e240000000a00 */
[----:B0-----:R-:W-:-:S06]  /*0090*/  @!P1 IMAD.WIDE R2, R5, 0x4, R2 ;  /* 0x0000000405029825 */ /* 0x001fcc00078e0202 */
[----:B--2---:R-:W2:Y:S01]  /*00a0*/  @!P1 LDG.E R3, desc[UR6][R2.64] ;  /* 0x0000000602039981 */ /* 0x004ea2000c1e1900 */
[----:B------:R-:W0:Y:S01]  /*00b0*/  S2UR UR5, SR_CgaCtaId ;  /* 0x00000000000579c3 */ /* 0x000e220000008800 */
[----:B------:R-:W-:Y:S01]  /*00c0*/  UMOV UR4, 0x400 ;  /* 0x0000040000047882 */ /* 0x000fe20000000000 */
[----:B------:R-:W-:Y:S01]  /*00d0*/  IMAD.U32 R4, RZ, RZ, UR8 ;  /* 0x00000008ff047e24 */ /* 0x000fe2000f8e00ff */
[----:B------:R-:W-:-:S04]  /*00e0*/  ISETP.NE.AND P0, PT, R6, RZ, PT ;  /* 0x000000ff0600720c */ /* 0x000fc80003f05270 */
[----:B------:R-:W-:Y:S01]  /*00f0*/  ISETP.GE.U32.AND P2, PT, R4, 0x2, PT ;  /* 0x000000020400780c */ /* 0x000fe20003f46070 */
[----:B0-----:R-:W-:-:S06]  /*0100*/  ULEA UR4, UR5, UR4, 0x18 ;  /* 0x0000000405047291 */ /* 0x001fcc000f8ec0ff */
[----:B------:R-:W-:-:S05]  /*0110*/  LEA R0, R6, UR4, 0x2 ;  /* 0x0000000406007c11 */ /* 0x000fca000f8e10ff */
[----:B--2---:R0:W-:Y:S04]  /*0120*/  @!P1 STS [R0], R3 ;  /* 0x0000000300009388 */ /* 0x0041e80000000800 */
[----:B------:R0:W-:Y:S01]  /*0130*/  @P1 STS [R0], RZ ;  /* 0x000000ff00001388 */ /* 0x0001e20000000800 */
[----:B------:R-:W-:Y:S05]  /*0140*/  @!P2 BRA `(.L_x_0) ;  /* 0x00000000002ca947 */ /* 0x000fea0003800000 */
.L_x_1:
[----:B------:R-:W-:Y:S01]  /*0150*/  BAR.SYNC.DEFER_BLOCKING 0x0 ;  /* 0x0000000000007b1d */ /* 0x000fe20000010000 */
[----:B------:R-:W-:-:S04]  /*0160*/  SHF.R.U32.HI R5, RZ, 0x1, R4 ;  /* 0x00000001ff057819 */ /* 0x000fc80000011604 */
[----:B------:R-:W-:-:S13]  /*0170*/  ISETP.GE.U32.AND P1, PT, R6, R5, PT ;  /* 0x000000050600720c */ /* 0x000fda0003f26070 */
[----:B------:R-:W-:Y:S01]  /*0180*/  @!P1 IMAD R2, R5, 0x4, R0 ;  /* 0x0000000405029824 */ /* 0x000fe200078e0200 */
[----:B0-----:R-:W-:Y:S05]  /*0190*/  @!P1 LDS R3, [R0] ;  /* 0x0000000000039984 */ /* 0x001fea0000000800 */
[----:B------:R-:W0:Y:S02]  /*01a0*/  @!P1 LDS R2, [R2] ;  /* 0x0000000002029984 */ /* 0x000e240000000800 */
[----:B0-----:R-:W-:-:S05]  /*01b0*/  @!P1 IMAD.IADD R3, R2, 0x1, R3 ;  /* 0x0000000102039824 */ /* 0x001fca00078e0203 */
[----:B------:R1:W-:Y:S01]  /*01c0*/  @!P1 STS [R0], R3 ;  /* 0x0000000300009388 */ /* 0x0003e20000000800 */
[----:B------:R-:W-:Y:S01]  /*01d0*/  ISETP.GT.U32.AND P1, PT, R4, 0x3, PT ;  /* 0x000000030400780c */ /* 0x000fe20003f24070 */
[----:B------:R-:W-:-:S12]  /*01e0*/  IMAD.MOV.U32 R4, RZ, RZ, R5 ;  /* 0x000000ffff047224 */ /* 0x000fd800078e0005 */
[----:B-1----:R-:W-:Y:S05]  /*01f0*/  @P1 BRA `(.L_x_1) ;  /* 0xfffffffc00d41947 */ /* 0x002fea000383ffff */
.L_x_0:
[----:B------:R-:W-:Y:S05]  /*0200*/  @P0 EXIT ;  /* 0x000000000000094d */ /* 0x000fea0003800000 */
[----:B------:R-:W1:Y:S01]  /*0210*/  S2UR UR5, SR_CgaCtaId ;  /* 0x00000000000579c3 */ /* 0x000e620000008800 */
[----:B------:R-:W-:-:S07]  /*0220*/  UMOV UR4, 0x400 ;  /* 0x0000040000047882 */ /* 0x000fce0000000000 */
[----:B0-----:R-:W0:Y:S01]  /*0230*/  LDC.64 R2, c[0x0][0x388] ;  /* 0x0000e200ff027b82 */ /* 0x001e220000000a00 */
[----:B-1----:R-:W-:Y:S01]  /*0240*/  ULEA UR4, UR5, UR4, 0x18 ;  /* 0x0000000405047291 */ /* 0x002fe2000f8ec0ff */
[----:B0-----:R-:W-:-:S08]  /*0250*/  IMAD.WIDE.U32 R2, R7, 0x4, R2 ;  /* 0x0000000407027825 */ /* 0x001fd000078e0002 */
[----:B------:R-:W0:Y:S04]  /*0260*/  LDS R5, [UR4] ;  /* 0x00000004ff057984 */ /* 0x000e280008000800 */
[----:B0-----:R-:W-:Y:S01]  /*0270*/  STG.E desc[UR6][R2.64], R5 ;  /* 0x0000000502007986 */ /* 0x001fe2000c101906 */
[----:B------:R-:W-:Y:S05]  /*0280*/  EXIT ;  /* 0x000000000000794d */ /* 0x000fea0003800000 */
.L_x_2:
[----:B------:R-:W-:-:S00]  /*0290*/  BRA `(.L_x_2) ;  /* 0xfffffffc00fc7947 */ /* 0x000fc0000383ffff */
[----:B------:R-:W-:-:S00]  /*02a0*/  NOP ;  /* 0x0000000000007918 */ /* 0x000fc00000000000 */
        /* <DEDUP_REMOVED lines=13> */
.L_x_6:


//--------------------- .text._Z7optimalPiS_S_i   --------------------------
	.section	.text._Z7optimalPiS_S_i,"ax",@progbits
	.align	128
        .global         _Z7optimalPiS_S_i
        .type           _Z7optimalPiS_S_i,@function
        .size           _Z7optimalPiS_S_i,(.L_x_7 - _Z7optimalPiS_S_i)
        .other          _Z7optimalPiS_S_i,@"STO_CUDA_ENTRY STV_DEFAULT"
_Z7optimalPiS_S_i:
.text._Z7optimalPiS_S_i:
[----:B------:R-:W-:Y:S01]  /*0000*/  LDC R1, c[0x0][0x37c] ;  /* 0x0000df00ff017b82 */ /* 0x000fe20000000800 */
[----:B------:R-:W0:Y:S01]  /*0010*/  S2R R8, SR_TID.X ;  /* 0x0000000000087919 */ /* 0x000e220000002100 */
[----:B------:R-:W0:Y:S06]  /*0020*/  LDCU UR8, c[0x0][0x360] ;  /* 0x00006c00ff0877ac */ /* 0x000e2c0008000800 */
[----:B------:R-:W1:Y:S01]  /*0030*/  LDC.64 R2, c[0x0][0x380] ;  /* 0x0000e000ff027b82 */ /* 0x000e620000000a00 */
[----:B------:R-:W0:Y:S01]  /*0040*/  S2R R11, SR_CTAID.X ;  /* 0x00000000000b7919 */ /* 0x000e220000002500 */
[----:B------:R-:W2:Y:S01]  /*0050*/  LDCU UR4, c[0x0][0x398] ;  /* 0x00007300ff0477ac */ /* 0x000ea20008000800 */
[----:B------:R-:W3:Y:S05]  /*0060*/  LDCU.64 UR6, c[0x0][0x358] ;  /* 0x00006b00ff0677ac */ /* 0x000eea0008000a00 */
[----:B------:R-:W4:Y:S08]  /*0070*/  S2UR UR5, SR_CgaCtaId ;  /* 0x00000000000579c3 */ /* 0x000f300000008800 */
[----:B------:R-:W5:Y:S01]  /*0080*/  LDC.64 R4, c[0x0][0x388] ;  /* 0x0000e200ff047b82 */ /* 0x000f620000000a00 */
[----:B0-----:R-:W-:-:S05]  /*0090*/  IMAD R7, R11, UR8, R8 ;  /* 0x000000080b077c24 */ /* 0x001fca000f8e0208 */
[----:B--2---:R-:W-:-:S13]  /*00a0*/  ISETP.GE.AND P2, PT, R7, UR4, PT ;  /* 0x0000000407007c0c */ /* 0x004fda000bf46270 */
[----:B-1----:R-:W-:-:S06]  /*00b0*/  @!P2 IMAD.WIDE R2, R7, 0x4, R2 ;  /* 0x000000040702a825 */ /* 0x002fcc00078e0202 */
[----:B---3--:R-:W2:Y:S01]  /*00c0*/  @!P2 LDG.E R2, desc[UR6][R2.64] ;  /* 0x000000060202a981 */ /* 0x008ea2000c1e1900 */
[----:B------:R-:W-:Y:S01]  /*00d0*/  UMOV UR4, 0x400 ;  /* 0x0000040000047882 */ /* 0x000fe20000000000 */
[----:B------:R-:W-:Y:S01]  /*00e0*/  IMAD.U32 R6, RZ, RZ, UR8 ;  /* 0x00000008ff067e24 */ /* 0x000fe2000f8e00ff */
[----:B----4-:R-:W-:Y:S01]  /*00f0*/  ULEA UR4, UR5, UR4, 0x18 ;  /* 0x0000000405047291 */ /* 0x010fe2000f8ec0ff */
[----:B------:R-:W-:-:S03]  /*0100*/  ISETP.NE.AND P0, PT, R8, RZ, PT ;  /* 0x000000ff0800720c */ /* 0x000fc60003f05270 */
[----:B------:R-:W-:Y:S02]  /*0110*/  ISETP.GE.U32.AND P3, PT, R6, 0x2, PT ;  /* 0x000000020600780c */ /* 0x000fe40003f66070 */
[----:B------:R-:W-:Y:S02]  /*0120*/  LEA R0, R8, UR4, 0x2 ;  /* 0x0000000408007c11 */ /* 0x000fe4000f8e10ff */
[----:B--2---:R-:W-:Y:S01]  /*0130*/  @!P2 ISETP.NE.AND P1, PT, R2, -0x1, PT ;  /* 0xffffffff0200a80c */ /* 0x004fe20003f25270 */
[----:B-----5:R-:W-:-:S03]  /*0140*/  @!P2 IMAD.WIDE R2, R7, 0x4, R4 ;  /* 0x000000040702a825 */ /* 0x020fc600078e0204 */
[----:B------:R-:W-:-:S05]  /*0150*/  @!P2 SEL R9, RZ, 0x1, !P1 ;  /* 0x00000001ff09a807 */ /* 0x000fca0004800000 */
[----:B------:R0:W-:Y:S04]  /*0160*/  @!P2 STS [R0], R9 ;  /* 0x000000090000a388 */ /* 0x0001e80000000800 */
[----:B------:R0:W-:Y:S04]  /*0170*/  @!P2 STG.E desc[UR6][R2.64], R9 ;  /* 0x000000090200a986 */ /* 0x0001e8000c101906 */
[----:B------:R0:W-:Y:S01]  /*0180*/  @P2 STS [R0], RZ ;  /* 0x000000ff00002388 */ /* 0x0001e20000000800 */
[----:B------:R-:W-:Y:S05]  /*0190*/  @!P3 BRA `(.L_x_3) ;  /* 0x00000000002cb947 */ /* 0x000fea0003800000 */
.L_x_4:
[----:B------:R-:W-:Y:S01]  /*01a0*/  BAR.SYNC.DEFER_BLOCKING 0x0 ;  /* 0x0000000000007b1d */ /* 0x000fe20000010000 */
[----:B------:R-:W-:-:S04]  /*01b0*/  SHF.R.U32.HI R5, RZ, 0x1, R6 ;  /* 0x00000001ff057819 */ /* 0x000fc80000011606 */
[----:B------:R-:W-:-:S13]  /*01c0*/  ISETP.GE.U32.AND P1, PT, R8, R5, PT ;  /* 0x000000050800720c */ /* 0x000fda0003f26070 */
[----:B0-----:R-:W-:Y:S01]  /*01d0*/  @!P1 IMAD R2, R5, 0x4, R0 ;  /* 0x0000000405029824 */ /* 0x001fe200078e0200 */
[----:B------:R-:W-:Y:S05]  /*01e0*/  @!P1 LDS R3, [R0] ;  /* 0x0000000000039984 */ /* 0x000fea0000000800 */
[----:B------:R-:W0:Y:S02]  /*01f0*/  @!P1 LDS R2, [R2] ;  /* 0x0000000002029984 */ /* 0x000e240000000800 */
[----:B0-----:R-:W-:-:S05]  /*0200*/  @!P1 IMAD.IADD R3, R2, 0x1, R3 ;  /* 0x0000000102039824 */ /* 0x001fca00078e0203 */
[----:B------:R1:W-:Y:S01]  /*0210*/  @!P1 STS [R0], R3 ;  /* 0x0000000300009388 */ /* 0x0003e20000000800 */
[----:B------:R-:W-:Y:S01]  /*0220*/  ISETP.GT.U32.AND P1, PT, R6, 0x3, PT ;  /* 0x000000030600780c */ /* 0x000fe20003f24070 */
[----:B------:R-:W-:-:S12]  /*0230*/  IMAD.MOV.U32 R6, RZ, RZ, R5 ;  /* 0x000000ffff067224 */ /* 0x000fd800078e0005 */
[----:B-1----:R-:W-:Y:S05]  /*0240*/  @P1 BRA `(.L_x_4) ;  /* 0xfffffffc00d41947 */ /* 0x002fea000383ffff */
.L_x_3:
        /* <DEDUP_REMOVED lines=9> */
.L_x_5:
        /* <DEDUP_REMOVED lines=10> */
.L_x_7:


//--------------------- .nv.shared._Z9sumKernelPiS_i --------------------------
	.section	.nv.shared._Z9sumKernelPiS_i,"aw",@nobits
	.sectionflags	@""
	.align	4
.nv.shared._Z9sumKernelPiS_i:
	.zero		1152


//--------------------- .nv.shared.reserved.0     --------------------------
	.section	.nv.shared.reserved.0,"aw",@nobits
	.weak		__nv_reservedSMEM_offset_0_alias
	.size		__nv_reservedSMEM_offset_0_alias, 0, 64
	.other		__nv_reservedSMEM_offset_0_alias,@"STO_CUDA_RESERVED_SHARED STV_DEFAULT"
__nv_reservedSMEM_offset_0_alias:
	.zero		0
	.zero		64


//--------------------- .nv.shared._Z7optimalPiS_S_i --------------------------
	.section	.nv.shared._Z7optimalPiS_S_i,"aw",@nobits
	.sectionflags	@""
	.align	4
.nv.shared._Z7optimalPiS_S_i:
	.zero		1152


//--------------------- .nv.constant0._Z9sumKernelPiS_i --------------------------
	.section	.nv.constant0._Z9sumKernelPiS_i,"a",@progbits
	.sectionflags	@""
	.align	4
.nv.constant0._Z9sumKernelPiS_i:
	.zero		916


//--------------------- .nv.constant0._Z7optimalPiS_S_i --------------------------
	.section	.nv.constant0._Z7optimalPiS_S_i,"a",@progbits
	.sectionflags	@""
	.align	4
.nv.constant0._Z7optimalPiS_S_i:
	.zero		924


//--------------------- SYMBOLS --------------------------

	.type		.nv.reservedSmem.offset0,@object
	.size		.nv.reservedSmem.offset0,0x4
	.type		.nv.reservedSmem.cap,@object
	.size		.nv.reservedSmem.cap,0x4
